	.headerflags	@"EF_CUDA_TEXMODE_UNIFIED EF_CUDA_64BIT_ADDRESS EF_CUDA_ACCELERATORS EF_CUDA_SM90 EF_CUDA_VIRTUAL_SM(EF_CUDA_SM90)"
	.elftype	@"ET_EXEC"


//--------------------- .nv.info                  --------------------------
	.section	.nv.info,"",@"SHT_CUDA_INFO"
	.align	4


	//----- nvinfo : EIATTR_REGCOUNT
	.align		4
        /*0000*/ 	.byte	0x04, 0x2f
        /*0002*/ 	.short	(.L_3 - .L_2)
	.align		4
.L_2:
        /*0004*/ 	.word	index@(triton_poi_fused__native_batch_norm_legit_no_training_cat_relu_37)
        /*0008*/ 	.word	0x0000001e


	//----- nvinfo : EIATTR_MIN_STACK_SIZE
	.align		4
.L_3:
        /*000c*/ 	.byte	0x04, 0x12
        /*000e*/ 	.short	(.L_5 - .L_4)
	.align		4
.L_4:
        /*0010*/ 	.word	index@(triton_poi_fused__native_batch_norm_legit_no_training_cat_relu_37)
        /*0014*/ 	.word	0x00000000


	//----- nvinfo : EIATTR_FRAME_SIZE
	.align		4
.L_5:
        /*0018*/ 	.byte	0x04, 0x11
        /*001a*/ 	.short	(.L_7 - .L_6)
	.align		4
.L_6:
        /*001c*/ 	.word	index@(triton_poi_fused__native_batch_norm_legit_no_training_cat_relu_37)
        /*0020*/ 	.word	0x00000000


	//----- nvinfo : EIATTR_MIN_STACK_SIZE
	.align		4
.L_7:
        /*0024*/ 	.byte	0x04, 0x12
        /*0026*/ 	.short	(.L_9 - .L_8)
	.align		4
.L_8:
        /*0028*/ 	.word	index@(triton_poi_fused__native_batch_norm_legit_no_training_cat_relu_37)
        /*002c*/ 	.word	0x00000000
.L_9:


//--------------------- .nv.info.triton_poi_fused__native_batch_norm_legit_no_training_cat_relu_37 --------------------------
	.section	.nv.info.triton_poi_fused__native_batch_norm_legit_no_training_cat_relu_37,"",@"SHT_CUDA_INFO"
	.sectionflags	@""
	.align	4


	//----- nvinfo : EIATTR_CUDA_API_VERSION
	.align		4
        /*0000*/ 	.byte	0x04, 0x37
        /*0002*/ 	.short	(.L_11 - .L_10)
.L_10:
        /*0004*/ 	.word	0x0000007c


	//----- nvinfo : EIATTR_KPARAM_INFO
	.align		4
.L_11:
        /*0008*/ 	.byte	0x04, 0x17
        /*000a*/ 	.short	(.L_13 - .L_12)
.L_12:
        /*000c*/ 	.word	0x00000000
        /*0010*/ 	.short	0x0008
        /*0012*/ 	.short	0x0040
        /*0014*/ 	.byte	0x00, 0xf0, 0x11, 0x00


	//----- nvinfo : EIATTR_KPARAM_INFO
	.align		4
.L_13:
        /*0018*/ 	.byte	0x04, 0x17
        /*001a*/ 	.short	(.L_15 - .L_14)
.L_14:
        /*001c*/ 	.word	0x00000000
        /*0020*/ 	.short	0x0007
        /*0022*/ 	.short	0x0038
        /*0024*/ 	.byte	0x00, 0xf4, 0x21, 0x00


	//----- nvinfo : EIATTR_KPARAM_INFO
	.align		4
.L_15:
        /*0028*/ 	.byte	0x04, 0x17
        /*002a*/ 	.short	(.L_17 - .L_16)
.L_16:
        /*002c*/ 	.word	0x00000000
        /*0030*/ 	.short	0x0006
        /*0032*/ 	.short	0x0030
        /*0034*/ 	.byte	0x00, 0xf4, 0x21, 0x00


	//----- nvinfo : EIATTR_KPARAM_INFO
	.align		4
.L_17:
        /*0038*/ 	.byte	0x04, 0x17
        /*003a*/ 	.short	(.L_19 - .L_18)
.L_18:
        /*003c*/ 	.word	0x00000000
        /*0040*/ 	.short	0x0005
        /*0042*/ 	.short	0x0028
        /*0044*/ 	.byte	0x00, 0xf4, 0x21, 0x00


	//----- nvinfo : EIATTR_KPARAM_INFO
	.align		4
.L_19:
        /*0048*/ 	.byte	0x04, 0x17
        /*004a*/ 	.short	(.L_21 - .L_20)
.L_20:
        /*004c*/ 	.word	0x00000000
        /*0050*/ 	.short	0x0004
        /*0052*/ 	.short	0x0020
        /*0054*/ 	.byte	0x00, 0xf4, 0x21, 0x00


	//----- nvinfo : EIATTR_KPARAM_INFO
	.align		4
.L_21:
        /*0058*/ 	.byte	0x04, 0x17
        /*005a*/ 	.short	(.L_23 - .L_22)
.L_22:
        /*005c*/ 	.word	0x00000000
        /*0060*/ 	.short	0x0003
        /*0062*/ 	.short	0x0018
        /*0064*/ 	.byte	0x00, 0xf4, 0x21, 0x00


	//----- nvinfo : EIATTR_KPARAM_INFO
	.align		4
.L_23:
        /*0068*/ 	.byte	0x04, 0x17
        /*006a*/ 	.short	(.L_25 - .L_24)
.L_24:
        /*006c*/ 	.word	0x00000000
        /*0070*/ 	.short	0x0002
        /*0072*/ 	.short	0x0010
        /*0074*/ 	.byte	0x00, 0xf4, 0x21, 0x00


	//----- nvinfo : EIATTR_KPARAM_INFO
	.align		4
.L_25:
        /*0078*/ 	.byte	0x04, 0x17
        /*007a*/ 	.short	(.L_27 - .L_26)
.L_26:
        /*007c*/ 	.word	0x00000000
        /*0080*/ 	.short	0x0001
        /*0082*/ 	.short	0x0008
        /*0084*/ 	.byte	0x00, 0xf4, 0x21, 0x00


	//----- nvinfo : EIATTR_KPARAM_INFO
	.align		4
.L_27:
        /*0088*/ 	.byte	0x04, 0x17
        /*008a*/ 	.short	(.L_29 - .L_28)
.L_28:
        /*008c*/ 	.word	0x00000000
        /*0090*/ 	.short	0x0000
        /*0092*/ 	.short	0x0000
        /*0094*/ 	.byte	0x00, 0xf4, 0x21, 0x00


	//----- nvinfo : EIATTR_SPARSE_MMA_MASK
	.align		4
.L_29:
        /*0098*/ 	.byte	0x03, 0x50
        /*009a*/ 	.short	0x0000


	//----- nvinfo : EIATTR_MAXREG_COUNT
	.align		4
        /*009c*/ 	.byte	0x03, 0x1b
        /*009e*/ 	.short	0x00ff


	//----- nvinfo : EIATTR_EXIT_INSTR_OFFSETS
	.align		4
        /*00a0*/ 	.byte	0x04, 0x1c
        /*00a2*/ 	.short	(.L_31 - .L_30)


	//   ....[0]....
.L_30:
        /*00a4*/ 	.word	0x00000620


	//----- nvinfo : EIATTR_REQNTID
	.align		4
.L_31:
        /*00a8*/ 	.byte	0x04, 0x10
        /*00aa*/ 	.short	(.L_33 - .L_32)
.L_32:
        /*00ac*/ 	.word	0x00000080
        /*00b0*/ 	.word	0x00000001
        /*00b4*/ 	.word	0x00000001


	//----- nvinfo : EIATTR_CBANK_PARAM_SIZE
	.align		4
.L_33:
        /*00b8*/ 	.byte	0x03, 0x19
        /*00ba*/ 	.short	0x0044


	//----- nvinfo : EIATTR_PARAM_CBANK
	.align		4
        /*00bc*/ 	.byte	0x04, 0x0a
        /*00be*/ 	.short	(.L_35 - .L_34)
	.align		4
.L_34:
        /*00c0*/ 	.word	index@(.nv.constant0.triton_poi_fused__native_batch_norm_legit_no_training_cat_relu_37)
        /*00c4*/ 	.short	0x0210
        /*00c6*/ 	.short	0x0044


	//----- nvinfo : EIATTR_SW_WAR
	.align		4
.L_35:
        /*00c8*/ 	.byte	0x04, 0x36
        /*00ca*/ 	.short	(.L_37 - .L_36)
.L_36:
        /*00cc*/ 	.word	0x00000008
.L_37:


//--------------------- .nv.callgraph             --------------------------
	.section	.nv.callgraph,"",@"SHT_CUDA_CALLGRAPH"
	.align	4
	.sectionentsize	8
	.align		4
        /*0000*/ 	.word	0x00000000
	.align		4
        /*0004*/ 	.word	0xffffffff
	.align		4
        /*0008*/ 	.word	0x00000000
	.align		4
        /*000c*/ 	.word	0xfffffffe
	.align		4
        /*0010*/ 	.word	0x00000000
	.align		4
        /*0014*/ 	.word	0xfffffffd
	.align		4
        /*0018*/ 	.word	0x00000000
	.align		4
        /*001c*/ 	.word	0xfffffffc


//--------------------- .nv.constant4             --------------------------
	.section	.nv.constant4,"a",@progbits
	.align	8
	.align		8
.nv.constant4:
        /*0000*/ 	.dword	_$_str
	.align		8
        /*0008*/ 	.dword	_$_str_$_2


//--------------------- .text.triton_poi_fused__native_batch_norm_legit_no_training_cat_relu_37 --------------------------
	.section	.text.triton_poi_fused__native_batch_norm_legit_no_training_cat_relu_37,"ax",@progbits
	.align	128
        .global         triton_poi_fused__native_batch_norm_legit_no_training_cat_relu_37
        .type           triton_poi_fused__native_batch_norm_legit_no_training_cat_relu_37,@function
        .size           triton_poi_fused__native_batch_norm_legit_no_training_cat_relu_37,(.L_x_1 - triton_poi_fused__native_batch_norm_legit_no_training_cat_relu_37)
        .other          triton_poi_fused__native_batch_norm_legit_no_training_cat_relu_37,@"STO_CUDA_ENTRY STV_DEFAULT"
triton_poi_fused__native_batch_norm_legit_no_training_cat_relu_37:
.text.triton_poi_fused__native_batch_norm_legit_no_training_cat_relu_37:
[----:B------:R-:W-:Y:S01]  /*0000*/  LDC R1, c[0x0][0x28] ;  /* 0x00000a00ff017b82 */ /* 0x000fe20000000800 */
[----:B------:R-:W1:Y:S07]  /*0010*/  S2R R0, SR_TID.X ;  /* 0x0000000000007919 */ /* 0x000e6e0000002100 */
[----:B------:R-:W2:Y:S01]  /*0020*/  LDC.64 R6, c[0x0][0x228] ;  /* 0x00008a00ff067b82 */ /* 0x000ea20000000a00 */
[----:B------:R-:W-:Y:S01]  /*0030*/  ULDC.64 UR4, c[0x0][0x208] ;  /* 0x0000820000047ab9 */ /* 0x000fe20000000a00 */
[----:B------:R-:W-:Y:S01]  /*0040*/  ULDC.64 UR6, c[0x0][0x218] ;  /* 0x0000860000067ab9 */ /* 0x000fe20000000a00 */
[----:B------:R-:W3:Y:S05]  /*0050*/  S2R R3, SR_CTAID.X ;  /* 0x0000000000037919 */ /* 0x000eea0000002500 */
[----:B------:R-:W4:Y:S08]  /*0060*/  LDC.64 R14, c[0x0][0x220] ;  /* 0x00008800ff0e7b82 */ /* 0x000f300000000a00 */
[----:B------:R-:W5:Y:S01]  /*0070*/  LDC.64 R22, c[0x0][0x230] ;  /* 0x00008c00ff167b82 */ /* 0x000f620000000a00 */
[----:B-1----:R-:W-:-:S05]  /*0080*/  IMAD.SHL.U32 R0, R0, 0x4, RZ ;  /* 0x0000000400007824 */ /* 0x002fca00078e00ff */
[----:B------:R-:W-:-:S05]  /*0090*/  LOP3.LUT R0, R0, 0x1fc, RZ, 0xc0, !PT ;  /* 0x000001fc00007812 */ /* 0x000fca00078ec0ff */
[----:B---3--:R-:W-:-:S04]  /*00a0*/  IMAD R0, R3, 0x200, R0 ;  /* 0x0000020003007824 */ /* 0x008fc800078e0200 */
[----:B------:R-:W-:Y:S01]  /*00b0*/  IMAD.HI R10, R0, 0x66666667, RZ ;  /* 0x66666667000a7827 */ /* 0x000fe200078e02ff */
[----:B------:R-:W-:-:S04]  /*00c0*/  SHF.R.S32.HI R3, RZ, 0x1f, R0 ;  /* 0x0000001fff037819 */ /* 0x000fc80000011400 */
[----:B------:R-:W-:-:S04]  /*00d0*/  LEA.HI R8, R3, R0, RZ, 0x4 ;  /* 0x0000000003087211 */ /* 0x000fc800078f20ff */
[----:B------:R-:W-:-:S05]  /*00e0*/  SHF.R.S32.HI R3, RZ, 0x4, R8 ;  /* 0x00000004ff037819 */ /* 0x000fca0000011408 */
[----:B------:R-:W-:-:S05]  /*00f0*/  IMAD.HI R2, R3, 0x66666667, RZ ;  /* 0x6666666703027827 */ /* 0x000fca00078e02ff */
[----:B------:R-:W-:-:S04]  /*0100*/  SHF.R.U32.HI R5, RZ, 0x1f, R2 ;  /* 0x0000001fff057819 */ /* 0x000fc80000011602 */
[----:B------:R-:W-:Y:S02]  /*0110*/  LEA.HI.SX32 R2, R2, R5, 0x18 ;  /* 0x0000000502027211 */ /* 0x000fe400078fc2ff */
[----:B------:R-:W-:Y:S01]  /*0120*/  SHF.R.U32.HI R11, RZ, 0x1f, R10 ;  /* 0x0000001fff0b7819 */ /* 0x000fe2000001160a */
[----:B------:R-:W1:Y:S02]  /*0130*/  LDC.64 R4, c[0x0][0x210] ;  /* 0x00008400ff047b82 */ /* 0x000e640000000a00 */
[----:B------:R-:W-:-:S04]  /*0140*/  IMAD R3, R2, -0x280, R3 ;  /* 0xfffffd8002037824 */ /* 0x000fc800078e0203 */
[----:B--2---:R-:W-:-:S05]  /*0150*/  IMAD.WIDE R6, R3, 0x4, R6 ;  /* 0x0000000403067825 */ /* 0x004fca00078e0206 */
[----:B------:R2:W3:Y:S01]  /*0160*/  LDG.E.EL R2, desc[UR4][R6.64] ;  /* 0x0000000406027981 */ /* 0x0004e2000c2e1900 */
[----:B------:R-:W-:Y:S02]  /*0170*/  LEA.HI.SX32 R11, R10, R11, 0x14 ;  /* 0x0000000b0a0b7211 */ /* 0x000fe400078fa2ff */
[----:B------:R-:W-:Y:S01]  /*0180*/  LOP3.LUT R9, R8, 0xfffffff0, RZ, 0xc0, !PT ;  /* 0xfffffff008097812 */ /* 0x000fe200078ec0ff */
[C---:B------:R-:W-:Y:S01]  /*0190*/  IMAD.SHL.U32 R8, R3.reuse, 0x10, RZ ;  /* 0x0000001003087824 */ /* 0x040fe200078e00ff */
[----:B------:R-:W-:Y:S01]  /*01a0*/  ISETP.GE.AND P2, PT, R3, 0x260, PT ;  /* 0x000002600300780c */ /* 0x000fe20003f46270 */
[C---:B------:R-:W-:Y:S02]  /*01b0*/  IMAD.SHL.U32 R10, R11.reuse, 0x200, RZ ;  /* 0x000002000b0a7824 */ /* 0x040fe400078e00ff */
[----:B------:R-:W-:Y:S02]  /*01c0*/  IMAD.IADD R9, R0, 0x1, -R9 ;  /* 0x0000000100097824 */ /* 0x000fe400078e0a09 */
[----:B--2---:R-:W-:Y:S01]  /*01d0*/  IMAD R6, R11, -0x2800, R0 ;  /* 0xffffd8000b067824 */ /* 0x004fe200078e0200 */
[----:B------:R-:W-:-:S02]  /*01e0*/  SHF.R.S32.HI R13, RZ, 0x1f, R10 ;  /* 0x0000001fff0d7819 */ /* 0x000fc4000001140a */
[----:B------:R-:W-:Y:S01]  /*01f0*/  IADD3 R10, P0, P1, R8, R9, R10 ;  /* 0x00000009080a7210 */ /* 0x000fe2000791e00a */
[----:B------:R-:W-:Y:S01]  /*0200*/  IMAD R25, R11, 0x2600, R6 ;  /* 0x000026000b197824 */ /* 0x000fe200078e0206 */
[----:B------:R-:W-:Y:S02]  /*0210*/  SHF.R.S32.HI R9, RZ, 0x1f, R9 ;  /* 0x0000001fff097819 */ /* 0x000fe40000011409 */
[----:B------:R-:W-:Y:S02]  /*0220*/  CS2R R6, SRZ ;  /* 0x0000000000067805 */ /* 0x000fe4000001ff00 */
[----:B------:R-:W-:Y:S01]  /*0230*/  SHF.R.S32.HI R8, RZ, 0x1f, R8 ;  /* 0x0000001fff087819 */ /* 0x000fe20000011408 */
[----:B-1----:R-:W-:Y:S01]  /*0240*/  IMAD.WIDE R24, R25, 0x4, R4 ;  /* 0x0000000419187825 */ /* 0x002fe200078e0204 */
[----:B------:R-:W-:Y:S02]  /*0250*/  CS2R R4, SRZ ;  /* 0x0000000000047805 */ /* 0x000fe4000001ff00 */
[----:B------:R-:W-:-:S02]  /*0260*/  IADD3.X R9, R8, R9, R13, P0, P1 ;  /* 0x0000000908097210 */ /* 0x000fc400007e240d */
[C---:B------:R-:W-:Y:S01]  /*0270*/  LEA R16, P0, R10.reuse, UR6, 0x2 ;  /* 0x000000060a107c11 */ /* 0x040fe2000f8010ff */
[----:B------:R-:W1:Y:S03]  /*0280*/  LDC.64 R12, c[0x0][0x238] ;  /* 0x00008e00ff0c7b82 */ /* 0x000e660000000a00 */
[----:B------:R-:W-:Y:S02]  /*0290*/  LEA.HI.X R17, R10, UR7, R9, 0x2, P0 ;  /* 0x000000070a117c11 */ /* 0x000fe400080f1409 */
[----:B------:R-:W-:Y:S02]  /*02a0*/  CS2R R8, SRZ ;  /* 0x0000000000087805 */ /* 0x000fe4000001ff00 */
[C---:B------:R-:W-:Y:S02]  /*02b0*/  ISETP.GT.AND P0, PT, R3.reuse, 0x25f, PT ;  /* 0x0000025f0300780c */ /* 0x040fe40003f04270 */
[----:B------:R-:W-:Y:S01]  /*02c0*/  CS2R R10, SRZ ;  /* 0x00000000000a7805 */ /* 0x000fe2000001ff00 */
[----:B----4-:R-:W-:-:S05]  /*02d0*/  IMAD.WIDE R20, R3, 0x4, R14 ;  /* 0x0000000403147825 */ /* 0x010fca00078e020e */
[----:B------:R-:W2:Y:S01]  /*02e0*/  @!P2 LDG.E.128 R8, desc[UR4][R24.64] ;  /* 0x000000041808a981 */ /* 0x000ea2000c1e1d00 */
[----:B-----5:R-:W-:-:S03]  /*02f0*/  IMAD.WIDE R22, R3, 0x4, R22 ;  /* 0x0000000403167825 */ /* 0x020fc600078e0216 */
[----:B------:R-:W4:Y:S04]  /*0300*/  LDG.E.EL R14, desc[UR4][R20.64] ;  /* 0x00000004140e7981 */ /* 0x000f28000c2e1900 */
[----:B------:R5:W4:Y:S01]  /*0310*/  @P0 LDG.E.128 R4, desc[UR4][R16.64+-0x9800] ;  /* 0xff68000410040981 */ /* 0x000b22000c1e1d00 */
[----:B-1----:R-:W-:-:S03]  /*0320*/  IMAD.WIDE R18, R3, 0x4, R12 ;  /* 0x0000000403127825 */ /* 0x002fc600078e020c */
[----:B------:R-:W4:Y:S01]  /*0330*/  LDG.E.EL R15, desc[UR4][R22.64] ;  /* 0x00000004160f7981 */ /* 0x000f22000c2e1900 */
[----:B------:R-:W1:Y:S03]  /*0340*/  LDC.64 R12, c[0x0][0x240] ;  /* 0x00009000ff0c7b82 */ /* 0x000e660000000a00 */
[----:B------:R-:W4:Y:S01]  /*0350*/  LDG.E.EL R18, desc[UR4][R18.64] ;  /* 0x0000000412127981 */ /* 0x000f22000c2e1900 */
[----:B-----5:R-:W-:Y:S02]  /*0360*/  IMAD.MOV.U32 R16, RZ, RZ, 0x3e800000 ;  /* 0x3e800000ff107424 */ /* 0x020fe400078e00ff */
[----:B-1----:R-:W-:-:S04]  /*0370*/  IMAD.WIDE R12, R0, 0x4, R12 ;  /* 0x00000004000c7825 */ /* 0x002fc800078e020c */
[----:B---3--:R-:W-:Y:S02]  /*0380*/  FADD R26, R2, 9.9999997473787516356e-06 ;  /* 0x3727c5ac021a7421 */ /* 0x008fe40000000000 */
[----:B------:R-:W1:Y:S02]  /*0390*/  LDC.64 R2, c[0x0][0x248] ;  /* 0x00009200ff027b82 */ /* 0x000e640000000a00 */
[----:B------:R-:W3:Y:S02]  /*03a0*/  MUFU.SQRT R27, R26 ;  /* 0x0000001a001b7308 */ /* 0x000ee40000002000 */
[C---:B---3--:R-:W-:Y:S02]  /*03b0*/  FSETP.GT.AND P1, PT, R27.reuse, 8.50705917302346158658e+37, PT ;  /* 0x7e8000001b00780b */ /* 0x048fe40003f24000 */
[----:B------:R-:W-:-:S11]  /*03c0*/  FSETP.GEU.AND P3, PT, R27, 1.175494350822287508e-38, PT ;  /* 0x008000001b00780b */ /* 0x000fd60003f6e000 */
[----:B------:R-:W-:-:S04]  /*03d0*/  @P1 FMUL R27, R27, 0.25 ;  /* 0x3e8000001b1b1820 */ /* 0x000fc80000400000 */
[----:B------:R-:W-:-:S06]  /*03e0*/  @!P3 FMUL R27, R27, 16777216 ;  /* 0x4b8000001b1bb820 */ /* 0x000fcc0000400000 */
[----:B------:R-:W3:Y:S01]  /*03f0*/  MUFU.RCP R27, R27 ;  /* 0x0000001b001b7308 */ /* 0x000ee20000001000 */
[----:B------:R-:W-:Y:S02]  /*0400*/  FSEL R16, R16, 1, P1 ;  /* 0x3f80000010107808 */ /* 0x000fe40000800000 */
[----:B--2---:R-:W-:Y:S02]  /*0410*/  SEL R11, R11, RZ, !P2 ;  /* 0x000000ff0b0b7207 */ /* 0x004fe40005000000 */
[----:B------:R-:W-:Y:S01]  /*0420*/  SEL R9, R9, RZ, !P2 ;  /* 0x000000ff09097207 */ /* 0x000fe20005000000 */
[----:B------:R-:W-:Y:S01]  /*0430*/  @!P3 FMUL R16, R16, 16777216 ;  /* 0x4b8000001010b820 */ /* 0x000fe20000400000 */
[----:B------:R-:W-:Y:S02]  /*0440*/  SEL R10, R10, RZ, !P2 ;  /* 0x000000ff0a0a7207 */ /* 0x000fe40005000000 */
[----:B----4-:R-:W-:Y:S02]  /*0450*/  @P2 SEL R11, R7, RZ, P0 ;  /* 0x000000ff070b2207 */ /* 0x010fe40000000000 */
[----:B------:R-:W-:-:S02]  /*0460*/  @P2 SEL R9, R5, RZ, P0 ;  /* 0x000000ff05092207 */ /* 0x000fc40000000000 */
[----:B------:R-:W-:Y:S02]  /*0470*/  SEL R8, R8, RZ, !P2 ;  /* 0x000000ff08087207 */ /* 0x000fe40005000000 */
[----:B------:R-:W-:Y:S02]  /*0480*/  @P2 SEL R10, R6, RZ, P0 ;  /* 0x000000ff060a2207 */ /* 0x000fe40000000000 */
[----:B------:R-:W-:Y:S01]  /*0490*/  @P2 SEL R8, R4, RZ, P0 ;  /* 0x000000ff04082207 */ /* 0x000fe20000000000 */
[----:B---3--:R-:W-:Y:S01]  /*04a0*/  FMUL R27, R27, R16 ;  /* 0x000000101b1b7220 */ /* 0x008fe20000400000 */
[C---:B------:R-:W-:Y:S01]  /*04b0*/  FADD R16, -R14.reuse, R11 ;  /* 0x0000000b0e107221 */ /* 0x040fe20000000100 */
[C---:B------:R-:W-:Y:S01]  /*04c0*/  FADD R4, -R14.reuse, R9 ;  /* 0x000000090e047221 */ /* 0x040fe20000000100 */
[C---:B------:R-:W-:Y:S01]  /*04d0*/  FADD R6, -R14.reuse, R10 ;  /* 0x0000000a0e067221 */ /* 0x040fe20000000100 */
[----:B------:R-:W-:Y:S01]  /*04e0*/  FADD R14, -R14, R8 ;  /* 0x000000080e0e7221 */ /* 0x000fe20000000100 */
[C---:B------:R-:W-:Y:S01]  /*04f0*/  FMUL R5, R27.reuse, R16 ;  /* 0x000000101b057220 */ /* 0x040fe20000400000 */
[C---:B------:R-:W-:Y:S01]  /*0500*/  FMUL R4, R27.reuse, R4 ;  /* 0x000000041b047220 */ /* 0x040fe20000400000 */
[C---:B------:R-:W-:Y:S01]  /*0510*/  FMUL R7, R27.reuse, R6 ;  /* 0x000000061b077220 */ /* 0x040fe20000400000 */
[----:B------:R-:W-:Y:S01]  /*0520*/  FMUL R27, R27, R14 ;  /* 0x0000000e1b1b7220 */ /* 0x000fe20000400000 */
[C-C-:B------:R-:W-:Y:S01]  /*0530*/  FFMA R5, R15.reuse, R5, R18.reuse ;  /* 0x000000050f057223 */ /* 0x140fe20000000012 */
[C-C-:B------:R-:W-:Y:S01]  /*0540*/  FFMA R4, R15.reuse, R4, R18.reuse ;  /* 0x000000040f047223 */ /* 0x140fe20000000012 */
[C-C-:B------:R-:W-:Y:S01]  /*0550*/  FFMA R6, R15.reuse, R7, R18.reuse ;  /* 0x000000070f067223 */ /* 0x140fe20000000012 */
[----:B------:R-:W-:-:S02]  /*0560*/  FFMA R27, R15, R27, R18 ;  /* 0x0000001b0f1b7223 */ /* 0x000fc40000000012 */
[----:B------:R-:W-:Y:S02]  /*0570*/  FSETP.GEU.AND P0, PT, R5, RZ, PT ;  /* 0x000000ff0500720b */ /* 0x000fe40003f0e000 */
[----:B------:R-:W-:Y:S02]  /*0580*/  FSETP.GEU.AND P2, PT, R4, RZ, PT ;  /* 0x000000ff0400720b */ /* 0x000fe40003f4e000 */
[----:B------:R-:W-:Y:S02]  /*0590*/  FSETP.GEU.AND P1, PT, R6, RZ, PT ;  /* 0x000000ff0600720b */ /* 0x000fe40003f2e000 */
[----:B------:R-:W-:Y:S02]  /*05a0*/  FSETP.GEU.AND P3, PT, R27, RZ, PT ;  /* 0x000000ff1b00720b */ /* 0x000fe40003f6e000 */
[----:B------:R-:W-:Y:S01]  /*05b0*/  SEL R7, R5, RZ, P0 ;  /* 0x000000ff05077207 */ /* 0x000fe20000000000 */
[----:B-1----:R-:W-:Y:S01]  /*05c0*/  IMAD.WIDE R2, R0, 0x4, R2 ;  /* 0x0000000400027825 */ /* 0x002fe200078e0202 */
[----:B------:R-:W-:-:S02]  /*05d0*/  SEL R5, R4, RZ, P2 ;  /* 0x000000ff04057207 */ /* 0x000fc40001000000 */
[----:B------:R-:W-:Y:S02]  /*05e0*/  SEL R6, R6, RZ, P1 ;  /* 0x000000ff06067207 */ /* 0x000fe40000800000 */
[----:B------:R-:W-:Y:S01]  /*05f0*/  SEL R4, R27, RZ, P3 ;  /* 0x000000ff1b047207 */ /* 0x000fe20001800000 */
[----:B------:R-:W-:Y:S04]  /*0600*/  STG.E.128 desc[UR4][R12.64], R8 ;  /* 0x000000080c007986 */ /* 0x000fe8000c101d04 */
[----:B------:R-:W-:Y:S01]  /*0610*/  STG.E.128 desc[UR4][R2.64], R4 ;  /* 0x0000000402007986 */ /* 0x000fe2000c101d04 */
[----:B------:R-:W-:Y:S05]  /*0620*/  EXIT ;  /* 0x000000000000794d */ /* 0x000fea0003800000 */
.L_x_0:
[----:B------:R-:W-:-:S00]  /*0630*/  BRA `(.L_x_0) ;  /* 0xfffffffc00fc7947 */ /* 0x000fc0000383ffff */
[----:B------:R-:W-:-:S00]  /*0640*/  NOP ;  /* 0x0000000000007918 */ /* 0x000fc00000000000 */
        /* <DEDUP_REMOVED lines=11> */
.L_x_1:


//--------------------- .nv.global.init           --------------------------
	.section	.nv.global.init,"aw",@progbits
.nv.global.init:
	.type		_$_str,@object
	.size		_$_str,(_$_str_$_2 - _$_str)
_$_str:
        /*0000*/ 	.byte	0x5f, 0x5f, 0x43, 0x55, 0x44, 0x41, 0x5f, 0x46, 0x54, 0x5a, 0x00
	.type		_$_str_$_2,@object
	.size		_$_str_$_2,(.L_1 - _$_str_$_2)
_$_str_$_2:
        /*000b*/ 	.byte	0x5f, 0x5f, 0x43, 0x55, 0x44, 0x41, 0x5f, 0x50, 0x52, 0x45, 0x43, 0x5f, 0x53, 0x51, 0x52, 0x54
        /*001b*/ 	.byte	0x00
.L_1:


//--------------------- .nv.constant0.triton_poi_fused__native_batch_norm_legit_no_training_cat_relu_37 --------------------------
	.section	.nv.constant0.triton_poi_fused__native_batch_norm_legit_no_training_cat_relu_37,"a",@progbits
	.sectionflags	@""
	.align	4
.nv.constant0.triton_poi_fused__native_batch_norm_legit_no_training_cat_relu_37:
	.zero		596
